	.headerflags	@"EF_CUDA_TEXMODE_UNIFIED EF_CUDA_64BIT_ADDRESS EF_CUDA_ACCELERATORS EF_CUDA_SM90 EF_CUDA_VIRTUAL_SM(EF_CUDA_SM90)"
	.elftype	@"ET_EXEC"


//--------------------- .nv.info                  --------------------------
	.section	.nv.info,"",@"SHT_CUDA_INFO"
	.align	4


	//----- nvinfo : EIATTR_REGCOUNT
	.align		4
        /*0000*/ 	.byte	0x04, 0x2f
        /*0002*/ 	.short	(.L_1 - .L_0)
	.align		4
.L_0:
        /*0004*/ 	.word	index@(triton_poi_fused_mean_26)
        /*0008*/ 	.word	0x0000000c


	//----- nvinfo : EIATTR_MIN_STACK_SIZE
	.align		4
.L_1:
        /*000c*/ 	.byte	0x04, 0x12
        /*000e*/ 	.short	(.L_3 - .L_2)
	.align		4
.L_2:
        /*0010*/ 	.word	index@(triton_poi_fused_mean_26)
        /*0014*/ 	.word	0x00000000


	//----- nvinfo : EIATTR_FRAME_SIZE
	.align		4
.L_3:
        /*0018*/ 	.byte	0x04, 0x11
        /*001a*/ 	.short	(.L_5 - .L_4)
	.align		4
.L_4:
        /*001c*/ 	.word	index@(triton_poi_fused_mean_26)
        /*0020*/ 	.word	0x00000000


	//----- nvinfo : EIATTR_MIN_STACK_SIZE
	.align		4
.L_5:
        /*0024*/ 	.byte	0x04, 0x12
        /*0026*/ 	.short	(.L_7 - .L_6)
	.align		4
.L_6:
        /*0028*/ 	.word	index@(triton_poi_fused_mean_26)
        /*002c*/ 	.word	0x00000000
.L_7:


//--------------------- .nv.info.triton_poi_fused_mean_26 --------------------------
	.section	.nv.info.triton_poi_fused_mean_26,"",@"SHT_CUDA_INFO"
	.sectionflags	@""
	.align	4


	//----- nvinfo : EIATTR_CUDA_API_VERSION
	.align		4
        /*0000*/ 	.byte	0x04, 0x37
        /*0002*/ 	.short	(.L_9 - .L_8)
.L_8:
        /*0004*/ 	.word	0x0000007c


	//----- nvinfo : EIATTR_KPARAM_INFO
	.align		4
.L_9:
        /*0008*/ 	.byte	0x04, 0x17
        /*000a*/ 	.short	(.L_11 - .L_10)
.L_10:
        /*000c*/ 	.word	0x00000000
        /*0010*/ 	.short	0x0002
        /*0012*/ 	.short	0x0010
        /*0014*/ 	.byte	0x00, 0xf0, 0x11, 0x00


	//----- nvinfo : EIATTR_KPARAM_INFO
	.align		4
.L_11:
        /*0018*/ 	.byte	0x04, 0x17
        /*001a*/ 	.short	(.L_13 - .L_12)
.L_12:
        /*001c*/ 	.word	0x00000000
        /*0020*/ 	.short	0x0001
        /*0022*/ 	.short	0x0008
        /*0024*/ 	.byte	0x00, 0xf4, 0x21, 0x00


	//----- nvinfo : EIATTR_KPARAM_INFO
	.align		4
.L_13:
        /*0028*/ 	.byte	0x04, 0x17
        /*002a*/ 	.short	(.L_15 - .L_14)
.L_14:
        /*002c*/ 	.word	0x00000000
        /*0030*/ 	.short	0x0000
        /*0032*/ 	.short	0x0000
        /*0034*/ 	.byte	0x00, 0xf4, 0x21, 0x00


	//----- nvinfo : EIATTR_SPARSE_MMA_MASK
	.align		4
.L_15:
        /*0038*/ 	.byte	0x03, 0x50
        /*003a*/ 	.short	0x0000


	//----- nvinfo : EIATTR_MAXREG_COUNT
	.align		4
        /*003c*/ 	.byte	0x03, 0x1b
        /*003e*/ 	.short	0x00ff


	//----- nvinfo : EIATTR_EXIT_INSTR_OFFSETS
	.align		4
        /*0040*/ 	.byte	0x04, 0x1c
        /*0042*/ 	.short	(.L_17 - .L_16)


	//   ....[0]....
.L_16:
        /*0044*/ 	.word	0x00000160


	//   ....[1]....
        /*0048*/ 	.word	0x00000190


	//----- nvinfo : EIATTR_REQNTID
	.align		4
.L_17:
        /*004c*/ 	.byte	0x04, 0x10
        /*004e*/ 	.short	(.L_19 - .L_18)
.L_18:
        /*0050*/ 	.word	0x00000080
        /*0054*/ 	.word	0x00000001
        /*0058*/ 	.word	0x00000001


	//----- nvinfo : EIATTR_CBANK_PARAM_SIZE
	.align		4
.L_19:
        /*005c*/ 	.byte	0x03, 0x19
        /*005e*/ 	.short	0x0014


	//----- nvinfo : EIATTR_PARAM_CBANK
	.align		4
        /*0060*/ 	.byte	0x04, 0x0a
        /*0062*/ 	.short	(.L_21 - .L_20)
	.align		4
.L_20:
        /*0064*/ 	.word	index@(.nv.constant0.triton_poi_fused_mean_26)
        /*0068*/ 	.short	0x0210
        /*006a*/ 	.short	0x0014


	//----- nvinfo : EIATTR_SW_WAR
	.align		4
.L_21:
        /*006c*/ 	.byte	0x04, 0x36
        /*006e*/ 	.short	(.L_23 - .L_22)
.L_22:
        /*0070*/ 	.word	0x00000008
.L_23:


//--------------------- .nv.callgraph             --------------------------
	.section	.nv.callgraph,"",@"SHT_CUDA_CALLGRAPH"
	.align	4
	.sectionentsize	8
	.align		4
        /*0000*/ 	.word	0x00000000
	.align		4
        /*0004*/ 	.word	0xffffffff
	.align		4
        /*0008*/ 	.word	0x00000000
	.align		4
        /*000c*/ 	.word	0xfffffffe
	.align		4
        /*0010*/ 	.word	0x00000000
	.align		4
        /*0014*/ 	.word	0xfffffffd
	.align		4
        /*0018*/ 	.word	0x00000000
	.align		4
        /*001c*/ 	.word	0xfffffffc


//--------------------- .text.triton_poi_fused_mean_26 --------------------------
	.section	.text.triton_poi_fused_mean_26,"ax",@progbits
	.align	128
        .global         triton_poi_fused_mean_26
        .type           triton_poi_fused_mean_26,@function
        .size           triton_poi_fused_mean_26,(.L_x_1 - triton_poi_fused_mean_26)
        .other          triton_poi_fused_mean_26,@"STO_CUDA_ENTRY STV_DEFAULT"
triton_poi_fused_mean_26:
.text.triton_poi_fused_mean_26:
[----:B------:R-:W0:Y:S02]  /*0000*/  LDC R1, c[0x0][0x28] ;  /* 0x00000a00ff017b82 */ /* 0x000e240000000800 */
[----:B------:R-:W1:Y:S01]  /*0010*/  S2R R0, SR_TID.X ;  /* 0x0000000000007919 */ /* 0x000e620000002100 */
[----:B------:R-:W2:Y:S01]  /*0020*/  LDC.64 R2, c[0x0][0x210] ;  /* 0x00008400ff027b82 */ /* 0x000ea20000000a00 */
[----:B------:R-:W-:Y:S01]  /*0030*/  CS2R R8, SRZ ;  /* 0x0000000000087805 */ /* 0x000fe2000001ff00 */
[----:B------:R-:W-:Y:S01]  /*0040*/  ULDC.64 UR4, c[0x0][0x208] ;  /* 0x0000820000047ab9 */ /* 0x000fe20000000a00 */
[----:B------:R-:W3:Y:S01]  /*0050*/  S2R R7, SR_CTAID.X ;  /* 0x0000000000077919 */ /* 0x000ee20000002500 */
[----:B------:R-:W-:Y:S02]  /*0060*/  MOV R6, RZ ;  /* 0x000000ff00067202 */ /* 0x000fe40000000f00 */
[----:B-1----:R-:W-:-:S04]  /*0070*/  LOP3.LUT R0, R0, 0x7f, RZ, 0xc0, !PT ;  /* 0x0000007f00007812 */ /* 0x002fc800078ec0ff */
[----:B---3--:R-:W-:Y:S01]  /*0080*/  LEA R7, R7, R0, 0x7 ;  /* 0x0000000007077211 */ /* 0x008fe200078e38ff */
[----:B------:R-:W-:-:S03]  /*0090*/  HFMA2.MMA R0, -RZ, RZ, 0, 0 ;  /* 0x00000000ff007435 */ /* 0x000fc600000001ff */
[C---:B------:R-:W-:Y:S02]  /*00a0*/  ISETP.GE.AND P0, PT, R7.reuse, 0x800, PT ;  /* 0x000008000700780c */ /* 0x040fe40003f06270 */
[----:B------:R-:W-:-:S05]  /*00b0*/  SHF.L.U32 R5, R7, 0x2, RZ ;  /* 0x0000000207057819 */ /* 0x000fca00000006ff */
[----:B--2---:R-:W-:Y:S02]  /*00c0*/  IMAD.WIDE R2, R5, 0x4, R2 ;  /* 0x0000000405027825 */ /* 0x004fe400078e0202 */
[----:B------:R-:W1:Y:S04]  /*00d0*/  LDC.64 R4, c[0x0][0x218] ;  /* 0x00008600ff047b82 */ /* 0x000e680000000a00 */
[----:B------:R-:W2:Y:S04]  /*00e0*/  @!P0 LDG.E.EL R0, desc[UR4][R2.64] ;  /* 0x0000000402008981 */ /* 0x000ea8000c2e1900 */
[----:B------:R-:W2:Y:S04]  /*00f0*/  @!P0 LDG.E.EL R9, desc[UR4][R2.64+0x4] ;  /* 0x0000040402098981 */ /* 0x000ea8000c2e1900 */
[----:B------:R-:W3:Y:S04]  /*0100*/  @!P0 LDG.E.EL R6, desc[UR4][R2.64+0x8] ;  /* 0x0000080402068981 */ /* 0x000ee8000c2e1900 */
[----:B------:R-:W4:Y:S01]  /*0110*/  @!P0 LDG.E.EL R8, desc[UR4][R2.64+0xc] ;  /* 0x00000c0402088981 */ /* 0x000f22000c2e1900 */
[----:B-1----:R-:W-:-:S04]  /*0120*/  IMAD.WIDE R4, R7, 0x4, R4 ;  /* 0x0000000407047825 */ /* 0x002fc800078e0204 */
[----:B--2---:R-:W-:-:S04]  /*0130*/  FADD R9, R9, R0 ;  /* 0x0000000009097221 */ /* 0x004fc80000000000 */
[----:B---3--:R-:W-:-:S04]  /*0140*/  FADD R9, R9, R6 ;  /* 0x0000000609097221 */ /* 0x008fc80000000000 */
[----:B----4-:R-:W-:Y:S01]  /*0150*/  FADD R8, R9, R8 ;  /* 0x0000000809087221 */ /* 0x010fe20000000000 */
[----:B------:R-:W-:Y:S06]  /*0160*/  @P0 EXIT ;  /* 0x000000000000094d */ /* 0x000fec0003800000 */
[----:B------:R-:W-:-:S05]  /*0170*/  FMUL R3, R8, 0.25 ;  /* 0x3e80000008037820 */ /* 0x000fca0000400000 */
[----:B------:R-:W-:Y:S01]  /*0180*/  STG.E desc[UR4][R4.64], R3 ;  /* 0x0000000304007986 */ /* 0x000fe2000c101904 */
[----:B------:R-:W-:Y:S05]  /*0190*/  EXIT ;  /* 0x000000000000794d */ /* 0x000fea0003800000 */
.L_x_0:
[----:B------:R-:W-:-:S00]  /*01a0*/  BRA `(.L_x_0) ;  /* 0xfffffffc00fc7947 */ /* 0x000fc0000383ffff */
[----:B------:R-:W-:-:S00]  /*01b0*/  NOP ;  /* 0x0000000000007918 */ /* 0x000fc00000000000 */
        /* <DEDUP_REMOVED lines=12> */
.L_x_1:


//--------------------- .nv.constant0.triton_poi_fused_mean_26 --------------------------
	.section	.nv.constant0.triton_poi_fused_mean_26,"a",@progbits
	.sectionflags	@""
	.align	4
.nv.constant0.triton_poi_fused_mean_26:
	.zero		548
